//
// Generated by NVIDIA NVVM Compiler
//
// Compiler Build ID: CL-36424714
// Cuda compilation tools, release 13.0, V13.0.88
// Based on NVVM 20.0.0
//

.version 9.0
.target sm_100
.address_size 64

	// .globl	_Z19multiply_matrix_gpuPlS_S_i

.visible .entry _Z19multiply_matrix_gpuPlS_S_i(
	.param .u64 .ptr .align 1 _Z19multiply_matrix_gpuPlS_S_i_param_0,
	.param .u64 .ptr .align 1 _Z19multiply_matrix_gpuPlS_S_i_param_1,
	.param .u64 .ptr .align 1 _Z19multiply_matrix_gpuPlS_S_i_param_2,
	.param .u32 _Z19multiply_matrix_gpuPlS_S_i_param_3
)
{
	.reg .pred 	%p<12>;
	.reg .b32 	%r<93>;
	.reg .b64 	%rd<123>;

	ld.param.u64 	%rd13, [_Z19multiply_matrix_gpuPlS_S_i_param_0];
	ld.param.u64 	%rd14, [_Z19multiply_matrix_gpuPlS_S_i_param_1];
	ld.param.u64 	%rd12, [_Z19multiply_matrix_gpuPlS_S_i_param_2];
	ld.param.u32 	%r45, [_Z19multiply_matrix_gpuPlS_S_i_param_3];
	cvta.to.global.u64 	%rd1, %rd14;
	cvta.to.global.u64 	%rd2, %rd13;
	mov.u32 	%r1, %tid.x;
	mov.u32 	%r46, %ctaid.x;
	mov.u32 	%r47, %ntid.x;
	mul.lo.s32 	%r2, %r46, %r47;
	add.s32 	%r3, %r2, %r1;
	mov.u32 	%r48, %tid.y;
	mov.u32 	%r49, %ctaid.y;
	mov.u32 	%r50, %ntid.y;
	mad.lo.s32 	%r51, %r49, %r50, %r48;
	max.u32 	%r52, %r3, %r51;
	setp.ge.u32 	%p1, %r52, %r45;
	setp.lt.s32 	%p2, %r45, 1;
	or.pred  	%p3, %p1, %p2;
	@%p3 bra 	$L__BB0_12;
	cvta.to.global.u64 	%rd15, %rd12;
	mul.lo.s32 	%r5, %r45, %r51;
	add.s32 	%r54, %r5, %r3;
	mul.wide.u32 	%rd16, %r54, 8;
	add.s64 	%rd3, %rd15, %rd16;
	ld.global.u64 	%rd120, [%rd3];
	and.b32  	%r6, %r45, 7;
	setp.lt.u32 	%p4, %r45, 8;
	mov.b32 	%r91, 0;
	@%p4 bra 	$L__BB0_4;
	and.b32  	%r91, %r45, 2147483640;
	neg.s32 	%r89, %r91;
	add.s32 	%r55, %r1, %r45;
	add.s32 	%r88, %r55, %r2;
	shl.b32 	%r10, %r45, 3;
	shl.b32 	%r56, %r45, 1;
	add.s32 	%r87, %r3, %r56;
	mad.lo.s32 	%r86, %r45, 3, %r3;
	shl.b32 	%r57, %r45, 2;
	add.s32 	%r85, %r3, %r57;
	mad.lo.s32 	%r84, %r45, 5, %r3;
	mad.lo.s32 	%r83, %r45, 6, %r3;
	mad.lo.s32 	%r82, %r45, 7, %r3;
	add.s32 	%r80, %r5, 3;
	mov.u32 	%r81, %r3;
$L__BB0_3:
	.pragma "nounroll";
	add.s32 	%r58, %r80, -3;
	mul.wide.u32 	%rd17, %r58, 8;
	add.s64 	%rd18, %rd2, %rd17;
	ld.global.u64 	%rd19, [%rd18];
	mul.wide.u32 	%rd20, %r81, 8;
	add.s64 	%rd21, %rd1, %rd20;
	ld.global.u64 	%rd22, [%rd21];
	mad.lo.s64 	%rd23, %rd22, %rd19, %rd120;
	st.global.u64 	[%rd3], %rd23;
	add.s32 	%r59, %r80, -2;
	mul.wide.u32 	%rd24, %r59, 8;
	add.s64 	%rd25, %rd2, %rd24;
	ld.global.u64 	%rd26, [%rd25];
	mul.wide.u32 	%rd27, %r88, 8;
	add.s64 	%rd28, %rd1, %rd27;
	ld.global.u64 	%rd29, [%rd28];
	mad.lo.s64 	%rd30, %rd29, %rd26, %rd23;
	st.global.u64 	[%rd3], %rd30;
	add.s32 	%r60, %r80, -1;
	mul.wide.u32 	%rd31, %r60, 8;
	add.s64 	%rd32, %rd2, %rd31;
	ld.global.u64 	%rd33, [%rd32];
	mul.wide.u32 	%rd34, %r87, 8;
	add.s64 	%rd35, %rd1, %rd34;
	ld.global.u64 	%rd36, [%rd35];
	mad.lo.s64 	%rd37, %rd36, %rd33, %rd30;
	st.global.u64 	[%rd3], %rd37;
	add.s32 	%r61, %r80, 4;
	mul.wide.u32 	%rd38, %r80, 8;
	add.s64 	%rd39, %rd2, %rd38;
	ld.global.u64 	%rd40, [%rd39];
	mul.wide.u32 	%rd41, %r86, 8;
	add.s64 	%rd42, %rd1, %rd41;
	ld.global.u64 	%rd43, [%rd42];
	mad.lo.s64 	%rd44, %rd43, %rd40, %rd37;
	st.global.u64 	[%rd3], %rd44;
	add.s32 	%r62, %r80, 1;
	mul.wide.u32 	%rd45, %r62, 8;
	add.s64 	%rd46, %rd2, %rd45;
	ld.global.u64 	%rd47, [%rd46];
	mul.wide.u32 	%rd48, %r85, 8;
	add.s64 	%rd49, %rd1, %rd48;
	ld.global.u64 	%rd50, [%rd49];
	mad.lo.s64 	%rd51, %rd50, %rd47, %rd44;
	st.global.u64 	[%rd3], %rd51;
	add.s32 	%r63, %r80, 2;
	mul.wide.u32 	%rd52, %r63, 8;
	add.s64 	%rd53, %rd2, %rd52;
	ld.global.u64 	%rd54, [%rd53];
	mul.wide.u32 	%rd55, %r84, 8;
	add.s64 	%rd56, %rd1, %rd55;
	ld.global.u64 	%rd57, [%rd56];
	mad.lo.s64 	%rd58, %rd57, %rd54, %rd51;
	st.global.u64 	[%rd3], %rd58;
	add.s32 	%r64, %r80, 3;
	mul.wide.u32 	%rd59, %r64, 8;
	add.s64 	%rd60, %rd2, %rd59;
	ld.global.u64 	%rd61, [%rd60];
	mul.wide.u32 	%rd62, %r83, 8;
	add.s64 	%rd63, %rd1, %rd62;
	ld.global.u64 	%rd64, [%rd63];
	mad.lo.s64 	%rd65, %rd64, %rd61, %rd58;
	st.global.u64 	[%rd3], %rd65;
	mul.wide.u32 	%rd66, %r61, 8;
	add.s64 	%rd67, %rd2, %rd66;
	ld.global.u64 	%rd68, [%rd67];
	mul.wide.u32 	%rd69, %r82, 8;
	add.s64 	%rd70, %rd1, %rd69;
	ld.global.u64 	%rd71, [%rd70];
	mad.lo.s64 	%rd120, %rd71, %rd68, %rd65;
	st.global.u64 	[%rd3], %rd120;
	add.s32 	%r89, %r89, 8;
	add.s32 	%r88, %r88, %r10;
	add.s32 	%r87, %r87, %r10;
	add.s32 	%r86, %r86, %r10;
	add.s32 	%r85, %r85, %r10;
	add.s32 	%r84, %r84, %r10;
	add.s32 	%r83, %r83, %r10;
	add.s32 	%r82, %r82, %r10;
	add.s32 	%r81, %r81, %r10;
	add.s32 	%r80, %r80, 8;
	setp.ne.s32 	%p5, %r89, 0;
	@%p5 bra 	$L__BB0_3;
$L__BB0_4:
	setp.eq.s32 	%p6, %r6, 0;
	@%p6 bra 	$L__BB0_12;
	and.b32  	%r39, %r45, 3;
	setp.lt.u32 	%p7, %r6, 4;
	@%p7 bra 	$L__BB0_7;
	add.s32 	%r65, %r91, %r5;
	mul.wide.u32 	%rd72, %r65, 8;
	add.s64 	%rd73, %rd2, %rd72;
	ld.global.u64 	%rd74, [%rd73];
	mad.lo.s32 	%r66, %r91, %r45, %r3;
	mul.wide.u32 	%rd75, %r66, 8;
	add.s64 	%rd76, %rd1, %rd75;
	ld.global.u64 	%rd77, [%rd76];
	mad.lo.s64 	%rd78, %rd77, %rd74, %rd120;
	st.global.u64 	[%rd3], %rd78;
	add.s32 	%r67, %r65, 1;
	mul.wide.u32 	%rd79, %r67, 8;
	add.s64 	%rd80, %rd2, %rd79;
	ld.global.u64 	%rd81, [%rd80];
	add.s32 	%r68, %r66, %r45;
	mul.wide.u32 	%rd82, %r68, 8;
	add.s64 	%rd83, %rd1, %rd82;
	ld.global.u64 	%rd84, [%rd83];
	mad.lo.s64 	%rd85, %rd84, %rd81, %rd78;
	st.global.u64 	[%rd3], %rd85;
	add.s32 	%r69, %r65, 2;
	mul.wide.u32 	%rd86, %r69, 8;
	add.s64 	%rd87, %rd2, %rd86;
	ld.global.u64 	%rd88, [%rd87];
	add.s32 	%r70, %r68, %r45;
	mul.wide.u32 	%rd89, %r70, 8;
	add.s64 	%rd90, %rd1, %rd89;
	ld.global.u64 	%rd91, [%rd90];
	mad.lo.s64 	%rd92, %rd91, %rd88, %rd85;
	st.global.u64 	[%rd3], %rd92;
	add.s32 	%r71, %r65, 3;
	mul.wide.u32 	%rd93, %r71, 8;
	add.s64 	%rd94, %rd2, %rd93;
	ld.global.u64 	%rd95, [%rd94];
	add.s32 	%r72, %r70, %r45;
	mul.wide.u32 	%rd96, %r72, 8;
	add.s64 	%rd97, %rd1, %rd96;
	ld.global.u64 	%rd98, [%rd97];
	mad.lo.s64 	%rd120, %rd98, %rd95, %rd92;
	st.global.u64 	[%rd3], %rd120;
	add.s32 	%r91, %r91, 4;
$L__BB0_7:
	setp.eq.s32 	%p8, %r39, 0;
	@%p8 bra 	$L__BB0_12;
	setp.eq.s32 	%p9, %r39, 1;
	@%p9 bra 	$L__BB0_10;
	add.s32 	%r73, %r91, %r5;
	mul.wide.u32 	%rd99, %r73, 8;
	add.s64 	%rd100, %rd2, %rd99;
	ld.global.u64 	%rd101, [%rd100];
	mad.lo.s32 	%r74, %r91, %r45, %r3;
	mul.wide.u32 	%rd102, %r74, 8;
	add.s64 	%rd103, %rd1, %rd102;
	ld.global.u64 	%rd104, [%rd103];
	mad.lo.s64 	%rd105, %rd104, %rd101, %rd120;
	st.global.u64 	[%rd3], %rd105;
	add.s32 	%r75, %r73, 1;
	mul.wide.u32 	%rd106, %r75, 8;
	add.s64 	%rd107, %rd2, %rd106;
	ld.global.u64 	%rd108, [%rd107];
	add.s32 	%r76, %r74, %r45;
	mul.wide.u32 	%rd109, %r76, 8;
	add.s64 	%rd110, %rd1, %rd109;
	ld.global.u64 	%rd111, [%rd110];
	mad.lo.s64 	%rd120, %rd111, %rd108, %rd105;
	st.global.u64 	[%rd3], %rd120;
	add.s32 	%r91, %r91, 2;
$L__BB0_10:
	and.b32  	%r77, %r45, 1;
	setp.eq.b32 	%p10, %r77, 1;
	not.pred 	%p11, %p10;
	@%p11 bra 	$L__BB0_12;
	add.s32 	%r78, %r91, %r5;
	mul.wide.u32 	%rd112, %r78, 8;
	add.s64 	%rd113, %rd2, %rd112;
	ld.global.u64 	%rd114, [%rd113];
	mad.lo.s32 	%r79, %r91, %r45, %r3;
	mul.wide.u32 	%rd115, %r79, 8;
	add.s64 	%rd116, %rd1, %rd115;
	ld.global.u64 	%rd117, [%rd116];
	mad.lo.s64 	%rd118, %rd117, %rd114, %rd120;
	st.global.u64 	[%rd3], %rd118;
$L__BB0_12:
	ret;

}


// ===== COMPILED SASS (sm_100) =====

	.target	sm_100

	.elftype	@"ET_EXEC"


//--------------------- .note.nv.tkinfo           --------------------------
	.section	.note.nv.tkinfo,"",@"SHT_NOTE"
	.sectionflags	@"SHF_NOTE_NV_TKINFO"
	.tkinfo
        /*0018*/ 	.word	0x00000002
        /*0030*/ 	.string	""
        /*0030*/ 	.string	"ptxas"
        /*0030*/ 	.string	"Cuda compilation tools, release 13.0, V13.0.88"
        /*0030*/ 	.string	"Build cuda_13.0.r13.0/compiler.36424714_0"
        /*0030*/ 	.string	"-arch sm_100 -m 64 "



//--------------------- .note.nv.cuinfo           --------------------------
	.section	.note.nv.cuinfo,"",@"SHT_NOTE"
	.sectionflags	@"SHF_NOTE_NV_CUINFO"
        /*0018*/ 	.short	0x0002
        /*001a*/ 	.short	0x0064
        /*001c*/ 	.short	0x0082
	.zero		2


//--------------------- .nv.info                  --------------------------
	.section	.nv.info,"",@"SHT_CUDA_INFO"
	.align	4


	//----- nvinfo : EIATTR_REGCOUNT
	.align		4
        /*0000*/ 	.byte	0x04, 0x2f
        /*0002*/ 	.short	(.L_1 - .L_0)
	.align		4
.L_0:
        /*0004*/ 	.word	index@(_Z19multiply_matrix_gpuPlS_S_i)
        /*0008*/ 	.word	0x00000020


	//----- nvinfo : EIATTR_FRAME_SIZE
	.align		4
.L_1:
        /*000c*/ 	.byte	0x04, 0x11
        /*000e*/ 	.short	(.L_3 - .L_2)
	.align		4
.L_2:
        /*0010*/ 	.word	index@(_Z19multiply_matrix_gpuPlS_S_i)
        /*0014*/ 	.word	0x00000000


	//----- nvinfo : EIATTR_MIN_STACK_SIZE
	.align		4
.L_3:
        /*0018*/ 	.byte	0x04, 0x12
        /*001a*/ 	.short	(.L_5 - .L_4)
	.align		4
.L_4:
        /*001c*/ 	.word	index@(_Z19multiply_matrix_gpuPlS_S_i)
        /*0020*/ 	.word	0x00000000
.L_5:


//--------------------- .nv.compat                --------------------------
	.section	.nv.compat,"",@"SHT_CUDA_COMPAT_INFO"
	.align	4
        /*0000*/ 	.byte	0x02, 0x09, 0x00, 0x00, 0x02, 0x02, 0x01, 0x00, 0x02, 0x05, 0x05, 0x00, 0x03, 0x07, 0x01, 0x01
        /*0010*/ 	.byte	0x02, 0x03, 0x00, 0x00, 0x02, 0x06, 0x01, 0x00, 0x04, 0x0b, 0x08, 0x00, 0x09, 0x00, 0x00, 0x00
        /*0020*/ 	.byte	0x00, 0x00, 0x00, 0x00


//--------------------- .nv.info._Z19multiply_matrix_gpuPlS_S_i --------------------------
	.section	.nv.info._Z19multiply_matrix_gpuPlS_S_i,"",@"SHT_CUDA_INFO"
	.sectionflags	@""
	.align	4


	//----- nvinfo : EIATTR_CUDA_API_VERSION
	.align		4
        /*0000*/ 	.byte	0x04, 0x37
        /*0002*/ 	.short	(.L_7 - .L_6)
.L_6:
        /*0004*/ 	.word	0x00000082


	//----- nvinfo : EIATTR_KPARAM_INFO
	.align		4
.L_7:
        /*0008*/ 	.byte	0x04, 0x17
        /*000a*/ 	.short	(.L_9 - .L_8)
.L_8:
        /*000c*/ 	.word	0x00000000
        /*0010*/ 	.short	0x0003
        /*0012*/ 	.short	0x0018
        /*0014*/ 	.byte	0x00, 0xf0, 0x11, 0x00


	//----- nvinfo : EIATTR_KPARAM_INFO
	.align		4
.L_9:
        /*0018*/ 	.byte	0x04, 0x17
        /*001a*/ 	.short	(.L_11 - .L_10)
.L_10:
        /*001c*/ 	.word	0x00000000
        /*0020*/ 	.short	0x0002
        /*0022*/ 	.short	0x0010
        /*0024*/ 	.byte	0x00, 0xf5, 0x21, 0x00


	//----- nvinfo : EIATTR_KPARAM_INFO
	.align		4
.L_11:
        /*0028*/ 	.byte	0x04, 0x17
        /*002a*/ 	.short	(.L_13 - .L_12)
.L_12:
        /*002c*/ 	.word	0x00000000
        /*0030*/ 	.short	0x0001
        /*0032*/ 	.short	0x0008
        /*0034*/ 	.byte	0x00, 0xf5, 0x21, 0x00


	//----- nvinfo : EIATTR_KPARAM_INFO
	.align		4
.L_13:
        /*0038*/ 	.byte	0x04, 0x17
        /*003a*/ 	.short	(.L_15 - .L_14)
.L_14:
        /*003c*/ 	.word	0x00000000
        /*0040*/ 	.short	0x0000
        /*0042*/ 	.short	0x0000
        /*0044*/ 	.byte	0x00, 0xf5, 0x21, 0x00


	//----- nvinfo : EIATTR_SPARSE_MMA_MASK
	.align		4
.L_15:
        /*0048*/ 	.byte	0x03, 0x50
        /*004a*/ 	.short	0x0000


	//----- nvinfo : EIATTR_MAXREG_COUNT
	.align		4
        /*004c*/ 	.byte	0x03, 0x1b
        /*004e*/ 	.short	0x00ff


	//----- nvinfo : EIATTR_MERCURY_ISA_VERSION
	.align		4
        /*0050*/ 	.byte	0x03, 0x5f
        /*0052*/ 	.short	0x0101


	//----- nvinfo : EIATTR_VRC_CTA_INIT_COUNT
	.align		4
        /*0054*/ 	.byte	0x02, 0x4a
	.zero		1
	.zero		1


	//----- nvinfo : EIATTR_EXIT_INSTR_OFFSETS
	.align		4
        /*0058*/ 	.byte	0x04, 0x1c
        /*005a*/ 	.short	(.L_17 - .L_16)


	//   ....[0]....
.L_16:
        /*005c*/ 	.word	0x000000e0


	//   ....[1]....
        /*0060*/ 	.word	0x00000840


	//   ....[2]....
        /*0064*/ 	.word	0x00000bb0


	//   ....[3]....
        /*0068*/ 	.word	0x00000db0


	//   ....[4]....
        /*006c*/ 	.word	0x00000e90


	//----- nvinfo : EIATTR_CBANK_PARAM_SIZE
	.align		4
.L_17:
        /*0070*/ 	.byte	0x03, 0x19
        /*0072*/ 	.short	0x001c


	//----- nvinfo : EIATTR_PARAM_CBANK
	.align		4
        /*0074*/ 	.byte	0x04, 0x0a
        /*0076*/ 	.short	(.L_19 - .L_18)
	.align		4
.L_18:
        /*0078*/ 	.word	index@(.nv.constant0._Z19multiply_matrix_gpuPlS_S_i)
        /*007c*/ 	.short	0x0380
        /*007e*/ 	.short	0x001c


	//----- nvinfo : EIATTR_SW_WAR
	.align		4
.L_19:
        /*0080*/ 	.byte	0x04, 0x36
        /*0082*/ 	.short	(.L_21 - .L_20)
.L_20:
        /*0084*/ 	.word	0x00000008
.L_21:


//--------------------- .nv.callgraph             --------------------------
	.section	.nv.callgraph,"",@"SHT_CUDA_CALLGRAPH"
	.align	4
	.sectionentsize	8
	.align		4
        /*0000*/ 	.word	0x00000000
	.align		4
        /*0004*/ 	.word	0xffffffff
	.align		4
        /*0008*/ 	.word	0x00000000
	.align		4
        /*000c*/ 	.word	0xfffffffe
	.align		4
        /*0010*/ 	.word	0x00000000
	.align		4
        /*0014*/ 	.word	0xfffffffd
	.align		4
        /*0018*/ 	.word	0x00000000
	.align		4
        /*001c*/ 	.word	0xfffffffc


//--------------------- .text._Z19multiply_matrix_gpuPlS_S_i --------------------------
	.section	.text._Z19multiply_matrix_gpuPlS_S_i,"ax",@progbits
	.align	128
        .global         _Z19multiply_matrix_gpuPlS_S_i
        .type           _Z19multiply_matrix_gpuPlS_S_i,@function
        .size           _Z19multiply_matrix_gpuPlS_S_i,(.L_x_5 - _Z19multiply_matrix_gpuPlS_S_i)
        .other          _Z19multiply_matrix_gpuPlS_S_i,@"STO_CUDA_ENTRY STV_DEFAULT"
_Z19multiply_matrix_gpuPlS_S_i:
.text._Z19multiply_matrix_gpuPlS_S_i:
[----:B------:R-:W-:Y:S01]  /*0000*/  LDC R1, c[0x0][0x37c] ;  /* 0x0000df00ff017b82 */ /* 0x000fe20000000800 */
[----:B------:R-:W0:Y:S07]  /*0010*/  S2R R2, SR_TID.Y ;  /* 0x0000000000027919 */ /* 0x000e2e0000002200 */
[----:B------:R-:W1:Y:S01]  /*0020*/  S2UR UR4, SR_CTAID.X ;  /* 0x00000000000479c3 */ /* 0x000e620000002500 */
[----:B------:R-:W1:Y:S01]  /*0030*/  LDCU UR5, c[0x0][0x360] ;  /* 0x00006c00ff0577ac */ /* 0x000e620008000800 */
[----:B------:R-:W2:Y:S06]  /*0040*/  S2R R27, SR_TID.X ;  /* 0x00000000001b7919 */ /* 0x000eac0000002100 */
[----:B------:R-:W0:Y:S08]  /*0050*/  S2UR UR6, SR_CTAID.Y ;  /* 0x00000000000679c3 */ /* 0x000e300000002600 */
[----:B------:R-:W0:Y:S08]  /*0060*/  LDC R3, c[0x0][0x364] ;  /* 0x0000d900ff037b82 */ /* 0x000e300000000800 */
[----:B------:R-:W3:Y:S01]  /*0070*/  LDC R0, c[0x0][0x398] ;  /* 0x0000e600ff007b82 */ /* 0x000ee20000000800 */
[----:B-1----:R-:W-:Y:S01]  /*0080*/  UIMAD UR4, UR4, UR5, URZ ;  /* 0x00000005040472a4 */ /* 0x002fe2000f8e02ff */
[----:B0-----:R-:W-:-:S05]  /*0090*/  IMAD R2, R3, UR6, R2 ;  /* 0x0000000603027c24 */ /* 0x001fca000f8e0202 */
[----:B--2---:R-:W-:-:S04]  /*00a0*/  IADD3 R3, PT, PT, R27, UR4, RZ ;  /* 0x000000041b037c10 */ /* 0x004fc8000fffe0ff */
[----:B------:R-:W-:Y:S02]  /*00b0*/  VIMNMX.U32 R5, PT, PT, R3, R2, !PT ;  /* 0x0000000203057248 */ /* 0x000fe40007fe0000 */
[----:B---3--:R-:W-:-:S04]  /*00c0*/  ISETP.GE.AND P0, PT, R0, 0x1, PT ;  /* 0x000000010000780c */ /* 0x008fc80003f06270 */
[----:B------:R-:W-:-:S13]  /*00d0*/  ISETP.GE.U32.OR P0, PT, R5, R0, !P0 ;  /* 0x000000000500720c */ /* 0x000fda0004706470 */
[----:B------:R-:W-:Y:S05]  /*00e0*/  @P0 EXIT ;  /* 0x000000000000094d */ /* 0x000fea0003800000 */
[----:B------:R-:W0:Y:S01]  /*00f0*/  LDC.64 R10, c[0x0][0x390] ;  /* 0x0000e400ff0a7b82 */ /* 0x000e220000000a00 */
[----:B------:R-:W1:Y:S01]  /*0100*/  LDCU.64 UR6, c[0x0][0x358] ;  /* 0x00006b00ff0677ac */ /* 0x000e620008000a00 */
[----:B------:R-:W-:Y:S01]  /*0110*/  ISETP.GE.U32.AND P1, PT, R0, 0x8, PT ;  /* 0x000000080000780c */ /* 0x000fe20003f26070 */
[----:B------:R-:W-:Y:S01]  /*0120*/  IMAD R5, R2, R0, R3 ;  /* 0x0000000002057224 */ /* 0x000fe200078e0203 */
[----:B------:R-:W-:-:S04]  /*0130*/  LOP3.LUT R4, R0, 0x7, RZ, 0xc0, !PT ;  /* 0x0000000700047812 */ /* 0x000fc800078ec0ff */
[----:B------:R-:W-:Y:S01]  /*0140*/  ISETP.NE.AND P0, PT, R4, RZ, PT ;  /* 0x000000ff0400720c */ /* 0x000fe20003f05270 */
[----:B0-----:R-:W-:-:S04]  /*0150*/  IMAD.WIDE.U32 R10, R5, 0x8, R10 ;  /* 0x00000008050a7825 */ /* 0x001fc800078e000a */
[----:B------:R-:W-:Y:S01]  /*0160*/  HFMA2 R5, -RZ, RZ, 0, 0 ;  /* 0x00000000ff057431 */ /* 0x000fe200000001ff */
[----:B-1----:R0:W5:Y:S01]  /*0170*/  LDG.E.64 R16, desc[UR6][R10.64] ;  /* 0x000000060a107981 */ /* 0x002162000c1e1b00 */
[----:B------:R-:W-:Y:S06]  /*0180*/  @!P1 BRA `(.L_x_0) ;  /* 0x0000000400ac9947 */ /* 0x000fec0003800000 */
[C---:B------:R-:W-:Y:S01]  /*0190*/  LOP3.LUT R5, R0.reuse, 0x7ffffff8, RZ, 0xc0, !PT ;  /* 0x7ffffff800057812 */ /* 0x040fe200078ec0ff */
[C---:B------:R-:W-:Y:S01]  /*01a0*/  IMAD R9, R0.reuse, 0x3, R3 ;  /* 0x0000000300097824 */ /* 0x040fe200078e0203 */
[C---:B------:R-:W-:Y:S01]  /*01b0*/  IADD3 R27, PT, PT, R0.reuse, UR4, R27 ;  /* 0x00000004001b7c10 */ /* 0x040fe2000fffe01b */
[C-C-:B------:R-:W-:Y:S01]  /*01c0*/  IMAD R23, R0.reuse, 0x5, R3.reuse ;  /* 0x0000000500177824 */ /* 0x140fe200078e0203 */
[CC--:B------:R-:W-:Y:S01]  /*01d0*/  LEA R8, R0.reuse, R3.reuse, 0x1 ;  /* 0x0000000300087211 */ /* 0x0c0fe200078e08ff */
[C-C-:B------:R-:W-:Y:S01]  /*01e0*/  IMAD R24, R0.reuse, 0x6, R3.reuse ;  /* 0x0000000600187824 */ /* 0x140fe200078e0203 */
[CC--:B------:R-:W-:Y:S01]  /*01f0*/  LEA R22, R0.reuse, R3.reuse, 0x2 ;  /* 0x0000000300167211 */ /* 0x0c0fe200078e10ff */
[----:B------:R-:W-:Y:S01]  /*0200*/  IMAD R25, R0, 0x7, R3 ;  /* 0x0000000700197824 */ /* 0x000fe200078e0203 */
[----:B------:R-:W-:Y:S01]  /*0210*/  MOV R26, R3 ;  /* 0x00000003001a7202 */ /* 0x000fe20000000f00 */
[----:B------:R-:W-:Y:S01]  /*0220*/  IMAD R6, R2, R0, 0x3 ;  /* 0x0000000302067424 */ /* 0x000fe200078e0200 */
[----:B------:R-:W-:-:S07]  /*0230*/  IADD3 R7, PT, PT, -R5, RZ, RZ ;  /* 0x000000ff05077210 */ /* 0x000fce0007ffe1ff */
.L_x_1:
[----:B-1----:R-:W1:Y:S01]  /*0240*/  LDC.64 R12, c[0x0][0x380] ;  /* 0x0000e000ff0c7b82 */ /* 0x002e620000000a00 */
[----:B------:R-:W-:-:S07]  /*0250*/  IADD3 R21, PT, PT, R6, -0x3, RZ ;  /* 0xfffffffd06157810 */ /* 0x000fce0007ffe0ff */
[----:B------:R-:W2:Y:S01]  /*0260*/  LDC.64 R14, c[0x0][0x388] ;  /* 0x0000e200ff0e7b82 */ /* 0x000ea20000000a00 */
[----:B-1----:R-:W-:-:S06]  /*0270*/  IMAD.WIDE.U32 R20, R21, 0x8, R12 ;  /* 0x0000000815147825 */ /* 0x002fcc00078e000c */
[----:B------:R-:W3:Y:S01]  /*0280*/  LDG.E.64 R20, desc[UR6][R20.64] ;  /* 0x0000000614147981 */ /* 0x000ee2000c1e1b00 */
[----:B--2---:R-:W-:-:S06]  /*0290*/  IMAD.WIDE.U32 R18, R26, 0x8, R14 ;  /* 0x000000081a127825 */ /* 0x004fcc00078e000e */
[----:B------:R-:W3:Y:S01]  /*02a0*/  LDG.E.64 R18, desc[UR6][R18.64] ;  /* 0x0000000612127981 */ /* 0x000ee2000c1e1b00 */
[----:B------:R-:W-:Y:S01]  /*02b0*/  IADD3 R29, PT, PT, R6, -0x2, RZ ;  /* 0xfffffffe061d7810 */ /* 0x000fe20007ffe0ff */
[----:B---3--:R-:W-:Y:S02]  /*02c0*/  IMAD R19, R19, R20, RZ ;  /* 0x0000001413137224 */ /* 0x008fe400078e02ff */
[----:B-----5:R-:W-:-:S04]  /*02d0*/  IMAD.WIDE.U32 R16, R20, R18, R16 ;  /* 0x0000001214107225 */ /* 0x020fc800078e0010 */
[----:B------:R-:W-:Y:S01]  /*02e0*/  IMAD R28, R21, R18, R19 ;  /* 0x00000012151c7224 */ /* 0x000fe200078e0213 */
[----:B------:R-:W-:Y:S01]  /*02f0*/  MOV R20, R16 ;  /* 0x0000001000147202 */ /* 0x000fe20000000f00 */
[----:B------:R-:W-:-:S03]  /*0300*/  IMAD.WIDE.U32 R18, R29, 0x8, R12 ;  /* 0x000000081d127825 */ /* 0x000fc600078e000c */
[----:B------:R-:W-:Y:S01]  /*0310*/  IADD3 R21, PT, PT, R17, R28, RZ ;  /* 0x0000001c11157210 */ /* 0x000fe20007ffe0ff */
[----:B------:R-:W-:-:S04]  /*0320*/  IMAD.WIDE.U32 R28, R27, 0x8, R14 ;  /* 0x000000081b1c7825 */ /* 0x000fc800078e000e */
[----:B------:R1:W-:Y:S04]  /*0330*/  STG.E.64 desc[UR6][R10.64], R20 ;  /* 0x000000140a007986 */ /* 0x0003e8000c101b06 */
[----:B------:R-:W2:Y:S04]  /*0340*/  LDG.E.64 R18, desc[UR6][R18.64] ;  /* 0x0000000612127981 */ /* 0x000ea8000c1e1b00 */
[----:B------:R-:W2:Y:S02]  /*0350*/  LDG.E.64 R16, desc[UR6][R28.64] ;  /* 0x000000061c107981 */ /* 0x000ea4000c1e1b00 */
[----:B--2---:R-:W-:-:S02]  /*0360*/  IMAD R17, R17, R18, RZ ;  /* 0x0000001211117224 */ /* 0x004fc400078e02ff */
[----:B-1----:R-:W-:-:S04]  /*0370*/  IMAD.WIDE.U32 R20, R18, R16, R20 ;  /* 0x0000001012147225 */ /* 0x002fc800078e0014 */
[----:B------:R-:W-:Y:S01]  /*0380*/  IMAD R16, R19, R16, R17 ;  /* 0x0000001013107224 */ /* 0x000fe200078e0211 */
[----:B------:R-:W-:-:S04]  /*0390*/  IADD3 R17, PT, PT, R6, -0x1, RZ ;  /* 0xffffffff06117810 */ /* 0x000fc80007ffe0ff */
[----:B------:R-:W-:Y:S01]  /*03a0*/  IADD3 R21, PT, PT, R21, R16, RZ ;  /* 0x0000001015157210 */ /* 0x000fe20007ffe0ff */
[----:B------:R-:W-:-:S04]  /*03b0*/  IMAD.WIDE.U32 R18, R17, 0x8, R12 ;  /* 0x0000000811127825 */ /* 0x000fc800078e000c */
[----:B------:R-:W-:Y:S01]  /*03c0*/  IMAD.WIDE.U32 R16, R8, 0x8, R14 ;  /* 0x0000000808107825 */ /* 0x000fe200078e000e */
[----:B------:R1:W-:Y:S04]  /*03d0*/  STG.E.64 desc[UR6][R10.64], R20 ;  /* 0x000000140a007986 */ /* 0x0003e8000c101b06 */
[----:B------:R-:W2:Y:S04]  /*03e0*/  LDG.E.64 R18, desc[UR6][R18.64] ;  /* 0x0000000612127981 */ /* 0x000ea8000c1e1b00 */
[----:B------:R-:W2:Y:S02]  /*03f0*/  LDG.E.64 R16, desc[UR6][R16.64] ;  /* 0x0000000610107981 */ /* 0x000ea4000c1e1b00 */
[----:B--2---:R-:W-:-:S02]  /*0400*/  IMAD R17, R17, R18, RZ ;  /* 0x0000001211117224 */ /* 0x004fc400078e02ff */
[----:B-1----:R-:W-:-:S04]  /*0410*/  IMAD.WIDE.U32 R20, R18, R16, R20 ;  /* 0x0000001012147225 */ /* 0x002fc800078e0014 */
[----:B------:R-:W-:Y:S02]  /*0420*/  IMAD R29, R19, R16, R17 ;  /* 0x00000010131d7224 */ /* 0x000fe400078e0211 */
[----:B------:R-:W-:-:S03]  /*0430*/  IMAD.WIDE.U32 R18, R6, 0x8, R12 ;  /* 0x0000000806127825 */ /* 0x000fc600078e000c */
[----:B------:R-:W-:Y:S01]  /*0440*/  IADD3 R21, PT, PT, R21, R29, RZ ;  /* 0x0000001d15157210 */ /* 0x000fe20007ffe0ff */
[----:B------:R-:W-:-:S04]  /*0450*/  IMAD.WIDE.U32 R16, R9, 0x8, R14 ;  /* 0x0000000809107825 */ /* 0x000fc800078e000e */
[----:B------:R1:W-:Y:S04]  /*0460*/  STG.E.64 desc[UR6][R10.64], R20 ;  /* 0x000000140a007986 */ /* 0x0003e8000c101b06 */
[----:B------:R-:W2:Y:S04]  /*0470*/  LDG.E.64 R18, desc[UR6][R18.64] ;  /* 0x0000000612127981 */ /* 0x000ea8000c1e1b00 */
[----:B------:R-:W2:Y:S01]  /*0480*/  LDG.E.64 R16, desc[UR6][R16.64] ;  /* 0x0000000610107981 */ /* 0x000ea2000c1e1b00 */
[----:B------:R-:W-:Y:S01]  /*0490*/  IADD3 R29, PT, PT, R6, 0x1, RZ ;  /* 0x00000001061d7810 */ /* 0x000fe20007ffe0ff */
        /* <DEDUP_REMOVED lines=30> */
[----:B------:R-:W-:-:S04]  /*0680*/  IMAD.WIDE.U32 R14, R25, 0x8, R14 ;  /* 0x00000008190e7825 */ /* 0x000fc800078e000e */
[----:B------:R-:W-:-:S04]  /*0690*/  IMAD.WIDE.U32 R12, R29, 0x8, R12 ;  /* 0x000000081d0c7825 */ /* 0x000fc800078e000c */
[----:B--2---:R-:W-:Y:S02]  /*06a0*/  IMAD R19, R19, R16, RZ ;  /* 0x0000001013137224 */ /* 0x004fe400078e02ff */
[----:B-1----:R-:W-:-:S04]  /*06b0*/  IMAD.WIDE.U32 R20, R16, R18, R20 ;  /* 0x0000001210147225 */ /* 0x002fc800078e0014 */
[----:B------:R-:W-:-:S05]  /*06c0*/  IMAD R28, R17, R18, R19 ;  /* 0x00000012111c7224 */ /* 0x000fca00078e0213 */
[----:B------:R-:W-:-:S05]  /*06d0*/  IADD3 R21, PT, PT, R21, R28, RZ ;  /* 0x0000001c15157210 */ /* 0x000fca0007ffe0ff */
[----:B------:R1:W-:Y:S04]  /*06e0*/  STG.E.64 desc[UR6][R10.64], R20 ;  /* 0x000000140a007986 */ /* 0x0003e8000c101b06 */
[----:B------:R-:W2:Y:S04]  /*06f0*/  LDG.E.64 R14, desc[UR6][R14.64] ;  /* 0x000000060e0e7981 */ /* 0x000ea8000c1e1b00 */
[----:B------:R-:W2:Y:S01]  /*0700*/  LDG.E.64 R12, desc[UR6][R12.64] ;  /* 0x000000060c0c7981 */ /* 0x000ea2000c1e1b00 */
[----:B------:R-:W-:-:S04]  /*0710*/  IADD3 R7, PT, PT, R7, 0x8, RZ ;  /* 0x0000000807077810 */ /* 0x000fc80007ffe0ff */
[----:B------:R-:W-:Y:S02]  /*0720*/  ISETP.NE.AND P1, PT, R7, RZ, PT ;  /* 0x000000ff0700720c */ /* 0x000fe40003f25270 */
[----:B------:R-:W-:Y:S02]  /*0730*/  IADD3 R6, PT, PT, R6, 0x8, RZ ;  /* 0x0000000806067810 */ /* 0x000fe40007ffe0ff */
[C---:B------:R-:W-:Y:S02]  /*0740*/  LEA R27, R0.reuse, R27, 0x3 ;  /* 0x0000001b001b7211 */ /* 0x040fe400078e18ff */
[C---:B------:R-:W-:Y:S02]  /*0750*/  LEA R8, R0.reuse, R8, 0x3 ;  /* 0x0000000800087211 */ /* 0x040fe400078e18ff */
[C---:B------:R-:W-:Y:S02]  /*0760*/  LEA R9, R0.reuse, R9, 0x3 ;  /* 0x0000000900097211 */ /* 0x040fe400078e18ff */
[----:B------:R-:W-:-:S02]  /*0770*/  LEA R22, R0, R22, 0x3 ;  /* 0x0000001600167211 */ /* 0x000fc400078e18ff */
[C---:B------:R-:W-:Y:S02]  /*0780*/  LEA R23, R0.reuse, R23, 0x3 ;  /* 0x0000001700177211 */ /* 0x040fe400078e18ff */
[C---:B------:R-:W-:Y:S02]  /*0790*/  LEA R24, R0.reuse, R24, 0x3 ;  /* 0x0000001800187211 */ /* 0x040fe400078e18ff */
[C---:B------:R-:W-:Y:S02]  /*07a0*/  LEA R25, R0.reuse, R25, 0x3 ;  /* 0x0000001900197211 */ /* 0x040fe400078e18ff */
[----:B------:R-:W-:Y:S01]  /*07b0*/  LEA R26, R0, R26, 0x3 ;  /* 0x0000001a001a7211 */ /* 0x000fe200078e18ff */
[----:B--2---:R-:W-:Y:S02]  /*07c0*/  IMAD R19, R15, R12, RZ ;  /* 0x0000000c0f137224 */ /* 0x004fe400078e02ff */
[----:B------:R-:W-:-:S04]  /*07d0*/  IMAD.WIDE.U32 R16, R12, R14, R20 ;  /* 0x0000000e0c107225 */ /* 0x000fc800078e0014 */
[----:B------:R-:W-:Y:S01]  /*07e0*/  IMAD R19, R13, R14, R19 ;  /* 0x0000000e0d137224 */ /* 0x000fe200078e0213 */
[----:B------:R-:W-:-:S04]  /*07f0*/  MOV R12, R16 ;  /* 0x00000010000c7202 */ /* 0x000fc80000000f00 */
[----:B------:R-:W-:-:S04]  /*0800*/  IADD3 R17, PT, PT, R17, R19, RZ ;  /* 0x0000001311117210 */ /* 0x000fc80007ffe0ff */
[----:B------:R-:W-:-:S05]  /*0810*/  MOV R13, R17 ;  /* 0x00000011000d7202 */ /* 0x000fca0000000f00 */
[----:B------:R1:W-:Y:S01]  /*0820*/  STG.E.64 desc[UR6][R10.64], R12 ;  /* 0x0000000c0a007986 */ /* 0x0003e2000c101b06 */
[----:B------:R-:W-:Y:S05]  /*0830*/  @P1 BRA `(.L_x_1) ;  /* 0xfffffff800801947 */ /* 0x000fea000383ffff */
.L_x_0:
[----:B------:R-:W-:Y:S05]  /*0840*/  @!P0 EXIT ;  /* 0x000000000000894d */ /* 0x000fea0003800000 */
[----:B------:R-:W-:Y:S02]  /*0850*/  ISETP.GE.U32.AND P0, PT, R4, 0x4, PT ;  /* 0x000000040400780c */ /* 0x000fe40003f06070 */
[----:B-1----:R-:W-:-:S04]  /*0860*/  LOP3.LUT R12, R0, 0x3, RZ, 0xc0, !PT ;  /* 0x00000003000c7812 */ /* 0x002fc800078ec0ff */
[----:B------:R-:W-:-:S07]  /*0870*/  ISETP.NE.AND P1, PT, R12, RZ, PT ;  /* 0x000000ff0c00720c */ /* 0x000fce0003f25270 */
[----:B------:R-:W-:Y:S06]  /*0880*/  @!P0 BRA `(.L_x_2) ;  /* 0x0000000000c88947 */ /* 0x000fec0003800000 */
[----:B------:R-:W1:Y:S01]  /*0890*/  LDC.64 R8, c[0x0][0x380] ;  /* 0x0000e000ff087b82 */ /* 0x000e620000000a00 */
[-C--:B------:R-:W-:Y:S02]  /*08a0*/  IMAD R13, R2, R0.reuse, R5 ;  /* 0x00000000020d7224 */ /* 0x080fe400078e0205 */
[----:B------:R-:W-:-:S05]  /*08b0*/  IMAD R23, R5, R0, R3 ;  /* 0x0000000005177224 */ /* 0x000fca00078e0203 */
[----:B------:R-:W2:Y:S01]  /*08c0*/  LDC.64 R6, c[0x0][0x388] ;  /* 0x0000e200ff067b82 */ /* 0x000ea20000000a00 */
[----:B-1----:R-:W-:-:S05]  /*08d0*/  IMAD.WIDE.U32 R24, R13, 0x8, R8 ;  /* 0x000000080d187825 */ /* 0x002fca00078e0008 */
[----:B------:R-:W3:Y:S01]  /*08e0*/  LDG.E.64 R18, desc[UR6][R24.64] ;  /* 0x0000000618127981 */ /* 0x000ee2000c1e1b00 */
[----:B--2---:R-:W-:-:S05]  /*08f0*/  IMAD.WIDE.U32 R26, R23, 0x8, R6 ;  /* 0x00000008171a7825 */ /* 0x004fca00078e0006 */
[----:B------:R-:W3:Y:S01]  /*0900*/  LDG.E.64 R20, desc[UR6][R26.64] ;  /* 0x000000061a147981 */ /* 0x000ee2000c1e1b00 */
[----:B------:R-:W-:Y:S02]  /*0910*/  IADD3 R23, PT, PT, R23, R0, RZ ;  /* 0x0000000017177210 */ /* 0x000fe40007ffe0ff */
[----:B------:R-:W-:-:S05]  /*0920*/  IADD3 R29, PT, PT, R13, 0x1, RZ ;  /* 0x000000010d1d7810 */ /* 0x000fca0007ffe0ff */
[----:B------:R-:W-:-:S04]  /*0930*/  IMAD.WIDE.U32 R28, R29, 0x8, R8 ;  /* 0x000000081d1c7825 */ /* 0x000fc800078e0008 */
[----:B---3--:R-:W-:Y:S02]  /*0940*/  IMAD R21, R21, R18, RZ ;  /* 0x0000001215157224 */ /* 0x008fe400078e02ff */
[----:B-----5:R-:W-:-:S04]  /*0950*/  IMAD.WIDE.U32 R14, R18, R20, R16 ;  /* 0x00000014120e7225 */ /* 0x020fc800078e0010 */
[----:B------:R-:W-:Y:S01]  /*0960*/  IMAD R21, R19, R20, R21 ;  /* 0x0000001413157224 */ /* 0x000fe200078e0215 */
[----:B------:R-:W-:-:S04]  /*0970*/  MOV R18, R14 ;  /* 0x0000000e00127202 */ /* 0x000fc80000000f00 */
[----:B------:R-:W-:Y:S01]  /*0980*/  IADD3 R19, PT, PT, R15, R21, RZ ;  /* 0x000000150f137210 */ /* 0x000fe20007ffe0ff */
[----:B------:R-:W-:-:S04]  /*0990*/  IMAD.WIDE.U32 R20, R23, 0x8, R6 ;  /* 0x0000000817147825 */ /* 0x000fc800078e0006 */
[----:B------:R1:W-:Y:S04]  /*09a0*/  STG.E.64 desc[UR6][R10.64], R18 ;  /* 0x000000120a007986 */ /* 0x0003e8000c101b06 */
[----:B------:R-:W2:Y:S04]  /*09b0*/  LDG.E.64 R14, desc[UR6][R28.64] ;  /* 0x000000061c0e7981 */ /* 0x000ea8000c1e1b00 */
[----:B------:R-:W2:Y:S02]  /*09c0*/  LDG.E.64 R20, desc[UR6][R20.64] ;  /* 0x0000000614147981 */ /* 0x000ea4000c1e1b00 */
[----:B--2---:R-:W-:-:S02]  /*09d0*/  IMAD R25, R21, R14, RZ ;  /* 0x0000000e15197224 */ /* 0x004fc400078e02ff */
[----:B------:R-:W-:-:S04]  /*09e0*/  IMAD.WIDE.U32 R16, R14, R20, R18 ;  /* 0x000000140e107225 */ /* 0x000fc800078e0012 */
[----:B------:R-:W-:Y:S01]  /*09f0*/  IMAD R27, R15, R20, R25 ;  /* 0x000000140f1b7224 */ /* 0x000fe200078e0219 */
[----:B------:R-:W-:Y:S02]  /*0a00*/  IADD3 R15, PT, PT, R13, 0x2, RZ ;  /* 0x000000020d0f7810 */ /* 0x000fe40007ffe0ff */
[----:B------:R-:W-:Y:S02]  /*0a10*/  IADD3 R25, PT, PT, R23, R0, RZ ;  /* 0x0000000017197210 */ /* 0x000fe40007ffe0ff */
[----:B------:R-:W-:Y:S01]  /*0a20*/  IADD3 R17, PT, PT, R17, R27, RZ ;  /* 0x0000001b11117210 */ /* 0x000fe20007ffe0ff */
[----:B------:R-:W-:-:S04]  /*0a30*/  IMAD.WIDE.U32 R14, R15, 0x8, R8 ;  /* 0x000000080f0e7825 */ /* 0x000fc800078e0008 */
[----:B------:R-:W-:Y:S01]  /*0a40*/  IMAD.WIDE.U32 R22, R25, 0x8, R6 ;  /* 0x0000000819167825 */ /* 0x000fe200078e0006 */
[----:B------:R2:W-:Y:S04]  /*0a50*/  STG.E.64 desc[UR6][R10.64], R16 ;  /* 0x000000100a007986 */ /* 0x0005e8000c101b06 */
[----:B------:R-:W3:Y:S04]  /*0a60*/  LDG.E.64 R14, desc[UR6][R14.64] ;  /* 0x000000060e0e7981 */ /* 0x000ee8000c1e1b00 */
[----:B------:R-:W3:Y:S01]  /*0a70*/  LDG.E.64 R22, desc[UR6][R22.64] ;  /* 0x0000000616167981 */ /* 0x000ee2000c1e1b00 */
[----:B------:R-:W-:-:S02]  /*0a80*/  IADD3 R13, PT, PT, R13, 0x3, RZ ;  /* 0x000000030d0d7810 */ /* 0x000fc40007ffe0ff */
[----:B------:R-:W-:-:S03]  /*0a90*/  IADD3 R25, PT, PT, R25, R0, RZ ;  /* 0x0000000019197210 */ /* 0x000fc60007ffe0ff */
[----:B------:R-:W-:-:S04]  /*0aa0*/  IMAD.WIDE.U32 R8, R13, 0x8, R8 ;  /* 0x000000080d087825 */ /* 0x000fc800078e0008 */
[----:B------:R-:W-:-:S04]  /*0ab0*/  IMAD.WIDE.U32 R6, R25, 0x8, R6 ;  /* 0x0000000819067825 */ /* 0x000fc800078e0006 */
[----:B---3--:R-:W-:Y:S02]  /*0ac0*/  IMAD R21, R23, R14, RZ ;  /* 0x0000000e17157224 */ /* 0x008fe400078e02ff */
[----:B-1----:R-:W-:-:S04]  /*0ad0*/  IMAD.WIDE.U32 R18, R14, R22, R16 ;  /* 0x000000160e127225 */ /* 0x002fc800078e0010 */
[----:B------:R-:W-:-:S05]  /*0ae0*/  IMAD R21, R15, R22, R21 ;  /* 0x000000160f157224 */ /* 0x000fca00078e0215 */
[----:B------:R-:W-:-:S05]  /*0af0*/  IADD3 R19, PT, PT, R19, R21, RZ ;  /* 0x0000001513137210 */ /* 0x000fca0007ffe0ff */
[----:B------:R1:W-:Y:S04]  /*0b00*/  STG.E.64 desc[UR6][R10.64], R18 ;  /* 0x000000120a007986 */ /* 0x0003e8000c101b06 */
[----:B------:R-:W3:Y:S04]  /*0b10*/  LDG.E.64 R8, desc[UR6][R8.64] ;  /* 0x0000000608087981 */ /* 0x000ee8000c1e1b00 */
[----:B------:R-:W3:Y:S01]  /*0b20*/  LDG.E.64 R6, desc[UR6][R6.64] ;  /* 0x0000000606067981 */ /* 0x000ee2000c1e1b00 */
[----:B------:R-:W-:Y:S01]  /*0b30*/  IADD3 R5, PT, PT, R5, 0x4, RZ ;  /* 0x0000000405057810 */ /* 0x000fe20007ffe0ff */
[----:B---3--:R-:W-:-:S02]  /*0b40*/  IMAD R13, R7, R8, RZ ;  /* 0x00000008070d7224 */ /* 0x008fc400078e02ff */
[----:B--2---:R-:W-:-:S04]  /*0b50*/  IMAD.WIDE.U32 R16, R8, R6, R18 ;  /* 0x0000000608107225 */ /* 0x004fc800078e0012 */
[----:B------:R-:W-:Y:S01]  /*0b60*/  IMAD R13, R9, R6, R13 ;  /* 0x00000006090d7224 */ /* 0x000fe200078e020d */
[----:B------:R-:W-:-:S04]  /*0b70*/  MOV R6, R16 ;  /* 0x0000001000067202 */ /* 0x000fc80000000f00 */
[----:B------:R-:W-:-:S04]  /*0b80*/  IADD3 R17, PT, PT, R17, R13, RZ ;  /* 0x0000000d11117210 */ /* 0x000fc80007ffe0ff */
[----:B------:R-:W-:-:S05]  /*0b90*/  MOV R7, R17 ;  /* 0x0000001100077202 */ /* 0x000fca0000000f00 */
[----:B------:R1:W-:Y:S02]  /*0ba0*/  STG.E.64 desc[UR6][R10.64], R6 ;  /* 0x000000060a007986 */ /* 0x0003e4000c101b06 */
.L_x_2:
[----:B------:R-:W-:Y:S05]  /*0bb0*/  @!P1 EXIT ;  /* 0x000000000000994d */ /* 0x000fea0003800000 */
[----:B------:R-:W-:Y:S02]  /*0bc0*/  ISETP.NE.AND P0, PT, R12, 0x1, PT ;  /* 0x000000010c00780c */ /* 0x000fe40003f05270 */
[----:B------:R-:W-:-:S04]  /*0bd0*/  LOP3.LUT R4, R0, 0x1, RZ, 0xc0, !PT ;  /* 0x0000000100047812 */ /* 0x000fc800078ec0ff */
[----:B------:R-:W-:-:S07]  /*0be0*/  ISETP.NE.U32.AND P1, PT, R4, 0x1, PT ;  /* 0x000000010400780c */ /* 0x000fce0003f25070 */
[----:B------:R-:W-:Y:S06]  /*0bf0*/  @!P0 BRA `(.L_x_3) ;  /* 0x00000000006c8947 */ /* 0x000fec0003800000 */
[----:B------:R-:W2:Y:S01]  /*0c00*/  LDC.64 R8, c[0x0][0x380] ;  /* 0x0000e000ff087b82 */ /* 0x000ea20000000a00 */
[-C--:B------:R-:W-:Y:S02]  /*0c10*/  IMAD R23, R2, R0.reuse, R5 ;  /* 0x0000000002177224 */ /* 0x080fe400078e0205 */
[----:B------:R-:W-:-:S05]  /*0c20*/  IMAD R25, R5, R0, R3 ;  /* 0x0000000005197224 */ /* 0x000fca00078e0203 */
[----:B-1----:R-:W1:Y:S01]  /*0c30*/  LDC.64 R6, c[0x0][0x388] ;  /* 0x0000e200ff067b82 */ /* 0x002e620000000a00 */
[----:B--2---:R-:W-:-:S06]  /*0c40*/  IMAD.WIDE.U32 R12, R23, 0x8, R8 ;  /* 0x00000008170c7825 */ /* 0x004fcc00078e0008 */
[----:B------:R-:W2:Y:S01]  /*0c50*/  LDG.E.64 R12, desc[UR6][R12.64] ;  /* 0x000000060c0c7981 */ /* 0x000ea2000c1e1b00 */
[----:B-1----:R-:W-:-:S06]  /*0c60*/  IMAD.WIDE.U32 R18, R25, 0x8, R6 ;  /* 0x0000000819127825 */ /* 0x002fcc00078e0006 */
[----:B------:R-:W2:Y:S01]  /*0c70*/  LDG.E.64 R18, desc[UR6][R18.64] ;  /* 0x0000000612127981 */ /* 0x000ea2000c1e1b00 */
[----:B------:R-:W-:Y:S02]  /*0c80*/  IADD3 R23, PT, PT, R23, 0x1, RZ ;  /* 0x0000000117177810 */ /* 0x000fe40007ffe0ff */
[----:B------:R-:W-:Y:S01]  /*0c90*/  IADD3 R25, PT, PT, R25, R0, RZ ;  /* 0x0000000019197210 */ /* 0x000fe20007ffe0ff */
[----:B--2---:R-:W-:Y:S02]  /*0ca0*/  IMAD R21, R19, R12, RZ ;  /* 0x0000000c13157224 */ /* 0x004fe400078e02ff */
[----:B-----5:R-:W-:-:S04]  /*0cb0*/  IMAD.WIDE.U32 R14, R12, R18, R16 ;  /* 0x000000120c0e7225 */ /* 0x020fc800078e0010 */
[----:B------:R-:W-:-:S05]  /*0cc0*/  IMAD R21, R13, R18, R21 ;  /* 0x000000120d157224 */ /* 0x000fca00078e0215 */
[----:B------:R-:W-:Y:S01]  /*0cd0*/  IADD3 R15, PT, PT, R15, R21, RZ ;  /* 0x000000150f0f7210 */ /* 0x000fe20007ffe0ff */
[----:B------:R-:W-:-:S04]  /*0ce0*/  IMAD.WIDE.U32 R20, R23, 0x8, R8 ;  /* 0x0000000817147825 */ /* 0x000fc800078e0008 */
[----:B------:R-:W-:Y:S01]  /*0cf0*/  IMAD.WIDE.U32 R8, R25, 0x8, R6 ;  /* 0x0000000819087825 */ /* 0x000fe200078e0006 */
[----:B------:R2:W-:Y:S04]  /*0d00*/  STG.E.64 desc[UR6][R10.64], R14 ;  /* 0x0000000e0a007986 */ /* 0x0005e8000c101b06 */
[----:B------:R-:W3:Y:S04]  /*0d10*/  LDG.E.64 R6, desc[UR6][R20.64] ;  /* 0x0000000614067981 */ /* 0x000ee8000c1e1b00 */
[----:B------:R-:W3:Y:S01]  /*0d20*/  LDG.E.64 R8, desc[UR6][R8.64] ;  /* 0x0000000608087981 */ /* 0x000ee2000c1e1b00 */
[----:B------:R-:W-:Y:S01]  /*0d30*/  IADD3 R5, PT, PT, R5, 0x2, RZ ;  /* 0x0000000205057810 */ /* 0x000fe20007ffe0ff */
[----:B---3--:R-:W-:-:S02]  /*0d40*/  IMAD R13, R9, R6, RZ ;  /* 0x00000006090d7224 */ /* 0x008fc400078e02ff */
[----:B------:R-:W-:-:S04]  /*0d50*/  IMAD.WIDE.U32 R16, R6, R8, R14 ;  /* 0x0000000806107225 */ /* 0x000fc800078e000e */
[----:B------:R-:W-:Y:S01]  /*0d60*/  IMAD R13, R7, R8, R13 ;  /* 0x00000008070d7224 */ /* 0x000fe200078e020d */
[----:B------:R-:W-:-:S04]  /*0d70*/  MOV R6, R16 ;  /* 0x0000001000067202 */ /* 0x000fc80000000f00 */
[----:B------:R-:W-:-:S04]  /*0d80*/  IADD3 R17, PT, PT, R17, R13, RZ ;  /* 0x0000000d11117210 */ /* 0x000fc80007ffe0ff */
[----:B------:R-:W-:-:S05]  /*0d90*/  MOV R7, R17 ;  /* 0x0000001100077202 */ /* 0x000fca0000000f00 */
[----:B------:R2:W-:Y:S02]  /*0da0*/  STG.E.64 desc[UR6][R10.64], R6 ;  /* 0x000000060a007986 */ /* 0x0005e4000c101b06 */
.L_x_3:
[----:B------:R-:W-:Y:S05]  /*0db0*/  @P1 EXIT ;  /* 0x000000000000194d */ /* 0x000fea0003800000 */
[----:B-12---:R-:W1:Y:S01]  /*0dc0*/  LDC.64 R6, c[0x0][0x380] ;  /* 0x0000e000ff067b82 */ /* 0x006e620000000a00 */
[-C--:B------:R-:W-:Y:S02]  /*0dd0*/  IMAD R13, R2, R0.reuse, R5 ;  /* 0x00000000020d7224 */ /* 0x080fe400078e0205 */
[----:B------:R-:W-:-:S05]  /*0de0*/  IMAD R5, R5, R0, R3 ;  /* 0x0000000005057224 */ /* 0x000fca00078e0203 */
[----:B------:R-:W2:Y:S01]  /*0df0*/  LDC.64 R8, c[0x0][0x388] ;  /* 0x0000e200ff087b82 */ /* 0x000ea20000000a00 */
[----:B-1----:R-:W-:-:S06]  /*0e00*/  IMAD.WIDE.U32 R2, R13, 0x8, R6 ;  /* 0x000000080d027825 */ /* 0x002fcc00078e0006 */
[----:B------:R-:W3:Y:S01]  /*0e10*/  LDG.E.64 R2, desc[UR6][R2.64] ;  /* 0x0000000602027981 */ /* 0x000ee2000c1e1b00 */
[----:B--2---:R-:W-:-:S06]  /*0e20*/  IMAD.WIDE.U32 R4, R5, 0x8, R8 ;  /* 0x0000000805047825 */ /* 0x004fcc00078e0008 */
[----:B------:R-:W3:Y:S02]  /*0e30*/  LDG.E.64 R4, desc[UR6][R4.64] ;  /* 0x0000000604047981 */ /* 0x000ee4000c1e1b00 */
[----:B---3--:R-:W-:Y:S02]  /*0e40*/  IMAD R9, R5, R2, RZ ;  /* 0x0000000205097224 */ /* 0x008fe400078e02ff */
[----:B-----5:R-:W-:-:S04]  /*0e50*/  IMAD.WIDE.U32 R6, R2, R4, R16 ;  /* 0x0000000402067225 */ /* 0x020fc800078e0010 */
[----:B------:R-:W-:-:S05]  /*0e60*/  IMAD R9, R3, R4, R9 ;  /* 0x0000000403097224 */ /* 0x000fca00078e0209 */
[----:B------:R-:W-:-:S05]  /*0e70*/  IADD3 R7, PT, PT, R7, R9, RZ ;  /* 0x0000000907077210 */ /* 0x000fca0007ffe0ff */
[----:B------:R-:W-:Y:S01]  /*0e80*/  STG.E.64 desc[UR6][R10.64], R6 ;  /* 0x000000060a007986 */ /* 0x000fe2000c101b06 */
[----:B------:R-:W-:Y:S05]  /*0e90*/  EXIT ;  /* 0x000000000000794d */ /* 0x000fea0003800000 */
.L_x_4:
[----:B------:R-:W-:-:S00]  /*0ea0*/  BRA `(.L_x_4) ;  /* 0xfffffffc00fc7947 */ /* 0x000fc0000383ffff */
[----:B------:R-:W-:-:S00]  /*0eb0*/  NOP ;  /* 0x0000000000007918 */ /* 0x000fc00000000000 */
        /* <DEDUP_REMOVED lines=12> */
.L_x_5:


//--------------------- .nv.shared.reserved.0     --------------------------
	.section	.nv.shared.reserved.0,"aw",@nobits
	.weak		__nv_reservedSMEM_offset_0_alias
	.size		__nv_reservedSMEM_offset_0_alias, 0, 64
	.other		__nv_reservedSMEM_offset_0_alias,@"STO_CUDA_RESERVED_SHARED STV_DEFAULT"
__nv_reservedSMEM_offset_0_alias:
	.zero		0
	.zero		64


//--------------------- .nv.constant0._Z19multiply_matrix_gpuPlS_S_i --------------------------
	.section	.nv.constant0._Z19multiply_matrix_gpuPlS_S_i,"a",@progbits
	.sectionflags	@""
	.align	4
.nv.constant0._Z19multiply_matrix_gpuPlS_S_i:
	.zero		924


//--------------------- SYMBOLS --------------------------

	.type		.nv.reservedSmem.offset0,@object
	.size		.nv.reservedSmem.offset0,0x4
